//
// Generated by NVIDIA NVVM Compiler
//
// Compiler Build ID: CL-36424714
// Cuda compilation tools, release 13.0, V13.0.88
// Based on NVVM 20.0.0
//

.version 9.0
.target sm_100
.address_size 64

	// .globl	_Z7tiledMMPiS_S_ii
// _ZZ7tiledMMPiS_S_iiE3s_a has been demoted
// _ZZ7tiledMMPiS_S_iiE3s_b has been demoted

.visible .entry _Z7tiledMMPiS_S_ii(
	.param .u64 .ptr .align 1 _Z7tiledMMPiS_S_ii_param_0,
	.param .u64 .ptr .align 1 _Z7tiledMMPiS_S_ii_param_1,
	.param .u64 .ptr .align 1 _Z7tiledMMPiS_S_ii_param_2,
	.param .u32 _Z7tiledMMPiS_S_ii_param_3,
	.param .u32 _Z7tiledMMPiS_S_ii_param_4
)
{
	.reg .pred 	%p<7>;
	.reg .b32 	%r<277>;
	.reg .b64 	%rd<38>;
	// demoted variable
	.shared .align 4 .b8 _ZZ7tiledMMPiS_S_iiE3s_a[256];
	// demoted variable
	.shared .align 4 .b8 _ZZ7tiledMMPiS_S_iiE3s_b[256];
	ld.param.u64 	%rd4, [_Z7tiledMMPiS_S_ii_param_0];
	ld.param.u64 	%rd5, [_Z7tiledMMPiS_S_ii_param_1];
	ld.param.u32 	%r44, [_Z7tiledMMPiS_S_ii_param_3];
	ld.param.u32 	%r45, [_Z7tiledMMPiS_S_ii_param_4];
	cvta.to.global.u64 	%rd1, %rd5;
	cvta.to.global.u64 	%rd2, %rd4;
	mov.u32 	%r47, %ntid.y;
	mov.u32 	%r48, %ctaid.y;
	mov.u32 	%r1, %tid.y;
	mad.lo.s32 	%r2, %r47, %r48, %r1;
	mov.u32 	%r49, %ntid.x;
	mov.u32 	%r50, %ctaid.x;
	mov.u32 	%r3, %tid.x;
	mad.lo.s32 	%r4, %r49, %r50, %r3;
	setp.lt.s32 	%p1, %r45, 1;
	mov.b32 	%r276, 0;
	@%p1 bra 	$L__BB0_10;
	mad.lo.s32 	%r5, %r45, %r2, %r3;
	shl.b32 	%r53, %r1, 5;
	mov.u32 	%r54, _ZZ7tiledMMPiS_S_iiE3s_a;
	add.s32 	%r6, %r54, %r53;
	shl.b32 	%r55, %r3, 2;
	add.s32 	%r7, %r6, %r55;
	mov.u32 	%r56, _ZZ7tiledMMPiS_S_iiE3s_b;
	add.s32 	%r9, %r56, %r55;
	add.s32 	%r8, %r9, %r53;
	add.s32 	%r10, %r45, -1;
	shr.u32 	%r57, %r10, 3;
	add.s32 	%r11, %r57, 1;
	setp.lt.u32 	%p2, %r45, 25;
	mov.b32 	%r274, 0;
	mov.u32 	%r276, %r274;
	@%p2 bra 	$L__BB0_5;
	add.s32 	%r60, %r1, 8;
	mad.lo.s32 	%r267, %r44, %r60, %r4;
	add.s32 	%r61, %r1, 16;
	mad.lo.s32 	%r266, %r44, %r61, %r4;
	add.s32 	%r62, %r1, 24;
	mad.lo.s32 	%r265, %r44, %r62, %r4;
	mad.lo.s32 	%r264, %r1, %r44, %r4;
	and.b32  	%r63, %r11, 1073741820;
	neg.s32 	%r262, %r63;
	mov.b32 	%r276, 0;
	mov.b32 	%r268, 16;
	mov.u32 	%r263, %r5;
$L__BB0_3:
	.pragma "nounroll";
	mul.wide.u32 	%rd6, %r263, 4;
	add.s64 	%rd7, %rd2, %rd6;
	ld.global.u32 	%r64, [%rd7];
	st.shared.u32 	[%r7], %r64;
	mul.wide.u32 	%rd8, %r264, 4;
	add.s64 	%rd9, %rd1, %rd8;
	ld.global.u32 	%r65, [%rd9];
	st.shared.u32 	[%r8], %r65;
	bar.sync 	0;
	ld.shared.u32 	%r66, [%r6];
	ld.shared.u32 	%r67, [%r9];
	mad.lo.s32 	%r68, %r67, %r66, %r276;
	ld.shared.u32 	%r69, [%r6+4];
	ld.shared.u32 	%r70, [%r9+32];
	mad.lo.s32 	%r71, %r70, %r69, %r68;
	ld.shared.u32 	%r72, [%r6+8];
	ld.shared.u32 	%r73, [%r9+64];
	mad.lo.s32 	%r74, %r73, %r72, %r71;
	ld.shared.u32 	%r75, [%r6+12];
	ld.shared.u32 	%r76, [%r9+96];
	mad.lo.s32 	%r77, %r76, %r75, %r74;
	ld.shared.u32 	%r78, [%r6+16];
	ld.shared.u32 	%r79, [%r9+128];
	mad.lo.s32 	%r80, %r79, %r78, %r77;
	ld.shared.u32 	%r81, [%r6+20];
	ld.shared.u32 	%r82, [%r9+160];
	mad.lo.s32 	%r83, %r82, %r81, %r80;
	ld.shared.u32 	%r84, [%r6+24];
	ld.shared.u32 	%r85, [%r9+192];
	mad.lo.s32 	%r86, %r85, %r84, %r83;
	ld.shared.u32 	%r87, [%r6+28];
	ld.shared.u32 	%r88, [%r9+224];
	mad.lo.s32 	%r89, %r88, %r87, %r86;
	bar.sync 	0;
	add.s32 	%r90, %r263, 8;
	mul.wide.u32 	%rd10, %r90, 4;
	add.s64 	%rd11, %rd2, %rd10;
	ld.global.u32 	%r91, [%rd11];
	st.shared.u32 	[%r7], %r91;
	mul.wide.u32 	%rd12, %r267, 4;
	add.s64 	%rd13, %rd1, %rd12;
	ld.global.u32 	%r92, [%rd13];
	st.shared.u32 	[%r8], %r92;
	bar.sync 	0;
	ld.shared.u32 	%r93, [%r6];
	ld.shared.u32 	%r94, [%r9];
	mad.lo.s32 	%r95, %r94, %r93, %r89;
	ld.shared.u32 	%r96, [%r6+4];
	ld.shared.u32 	%r97, [%r9+32];
	mad.lo.s32 	%r98, %r97, %r96, %r95;
	ld.shared.u32 	%r99, [%r6+8];
	ld.shared.u32 	%r100, [%r9+64];
	mad.lo.s32 	%r101, %r100, %r99, %r98;
	ld.shared.u32 	%r102, [%r6+12];
	ld.shared.u32 	%r103, [%r9+96];
	mad.lo.s32 	%r104, %r103, %r102, %r101;
	ld.shared.u32 	%r105, [%r6+16];
	ld.shared.u32 	%r106, [%r9+128];
	mad.lo.s32 	%r107, %r106, %r105, %r104;
	ld.shared.u32 	%r108, [%r6+20];
	ld.shared.u32 	%r109, [%r9+160];
	mad.lo.s32 	%r110, %r109, %r108, %r107;
	ld.shared.u32 	%r111, [%r6+24];
	ld.shared.u32 	%r112, [%r9+192];
	mad.lo.s32 	%r113, %r112, %r111, %r110;
	ld.shared.u32 	%r114, [%r6+28];
	ld.shared.u32 	%r115, [%r9+224];
	mad.lo.s32 	%r116, %r115, %r114, %r113;
	bar.sync 	0;
	add.s32 	%r117, %r263, 16;
	mul.wide.u32 	%rd14, %r117, 4;
	add.s64 	%rd15, %rd2, %rd14;
	ld.global.u32 	%r118, [%rd15];
	st.shared.u32 	[%r7], %r118;
	mul.wide.u32 	%rd16, %r266, 4;
	add.s64 	%rd17, %rd1, %rd16;
	ld.global.u32 	%r119, [%rd17];
	st.shared.u32 	[%r8], %r119;
	bar.sync 	0;
	ld.shared.u32 	%r120, [%r6];
	ld.shared.u32 	%r121, [%r9];
	mad.lo.s32 	%r122, %r121, %r120, %r116;
	ld.shared.u32 	%r123, [%r6+4];
	ld.shared.u32 	%r124, [%r9+32];
	mad.lo.s32 	%r125, %r124, %r123, %r122;
	ld.shared.u32 	%r126, [%r6+8];
	ld.shared.u32 	%r127, [%r9+64];
	mad.lo.s32 	%r128, %r127, %r126, %r125;
	ld.shared.u32 	%r129, [%r6+12];
	ld.shared.u32 	%r130, [%r9+96];
	mad.lo.s32 	%r131, %r130, %r129, %r128;
	ld.shared.u32 	%r132, [%r6+16];
	ld.shared.u32 	%r133, [%r9+128];
	mad.lo.s32 	%r134, %r133, %r132, %r131;
	ld.shared.u32 	%r135, [%r6+20];
	ld.shared.u32 	%r136, [%r9+160];
	mad.lo.s32 	%r137, %r136, %r135, %r134;
	ld.shared.u32 	%r138, [%r6+24];
	ld.shared.u32 	%r139, [%r9+192];
	mad.lo.s32 	%r140, %r139, %r138, %r137;
	ld.shared.u32 	%r141, [%r6+28];
	ld.shared.u32 	%r142, [%r9+224];
	mad.lo.s32 	%r143, %r142, %r141, %r140;
	bar.sync 	0;
	add.s32 	%r144, %r263, 24;
	mul.wide.u32 	%rd18, %r144, 4;
	add.s64 	%rd19, %rd2, %rd18;
	ld.global.u32 	%r145, [%rd19];
	st.shared.u32 	[%r7], %r145;
	mul.wide.u32 	%rd20, %r265, 4;
	add.s64 	%rd21, %rd1, %rd20;
	ld.global.u32 	%r146, [%rd21];
	st.shared.u32 	[%r8], %r146;
	bar.sync 	0;
	ld.shared.u32 	%r147, [%r6];
	ld.shared.u32 	%r148, [%r9];
	mad.lo.s32 	%r149, %r148, %r147, %r143;
	ld.shared.u32 	%r150, [%r6+4];
	ld.shared.u32 	%r151, [%r9+32];
	mad.lo.s32 	%r152, %r151, %r150, %r149;
	ld.shared.u32 	%r153, [%r6+8];
	ld.shared.u32 	%r154, [%r9+64];
	mad.lo.s32 	%r155, %r154, %r153, %r152;
	ld.shared.u32 	%r156, [%r6+12];
	ld.shared.u32 	%r157, [%r9+96];
	mad.lo.s32 	%r158, %r157, %r156, %r155;
	ld.shared.u32 	%r159, [%r6+16];
	ld.shared.u32 	%r160, [%r9+128];
	mad.lo.s32 	%r161, %r160, %r159, %r158;
	ld.shared.u32 	%r162, [%r6+20];
	ld.shared.u32 	%r163, [%r9+160];
	mad.lo.s32 	%r164, %r163, %r162, %r161;
	ld.shared.u32 	%r165, [%r6+24];
	ld.shared.u32 	%r166, [%r9+192];
	mad.lo.s32 	%r167, %r166, %r165, %r164;
	ld.shared.u32 	%r168, [%r6+28];
	ld.shared.u32 	%r169, [%r9+224];
	mad.lo.s32 	%r276, %r169, %r168, %r167;
	bar.sync 	0;
	add.s32 	%r268, %r268, 32;
	shl.b32 	%r170, %r44, 5;
	add.s32 	%r267, %r267, %r170;
	add.s32 	%r266, %r266, %r170;
	add.s32 	%r265, %r265, %r170;
	add.s32 	%r264, %r264, %r170;
	add.s32 	%r263, %r263, 32;
	add.s32 	%r262, %r262, 4;
	setp.ne.s32 	%p3, %r262, 0;
	@%p3 bra 	$L__BB0_3;
	add.s32 	%r274, %r268, -16;
$L__BB0_5:
	and.b32  	%r172, %r11, 3;
	setp.eq.s32 	%p4, %r172, 0;
	@%p4 bra 	$L__BB0_10;
	setp.eq.s32 	%p5, %r172, 1;
	@%p5 bra 	$L__BB0_8;
	add.s32 	%r175, %r5, %r274;
	mul.wide.u32 	%rd22, %r175, 4;
	add.s64 	%rd23, %rd2, %rd22;
	ld.global.u32 	%r176, [%rd23];
	st.shared.u32 	[%r7], %r176;
	add.s32 	%r177, %r274, %r1;
	mad.lo.s32 	%r178, %r177, %r44, %r4;
	mul.wide.u32 	%rd24, %r178, 4;
	add.s64 	%rd25, %rd1, %rd24;
	ld.global.u32 	%r179, [%rd25];
	st.shared.u32 	[%r8], %r179;
	bar.sync 	0;
	ld.shared.u32 	%r180, [%r6];
	ld.shared.u32 	%r181, [%r9];
	mad.lo.s32 	%r182, %r181, %r180, %r276;
	ld.shared.u32 	%r183, [%r6+4];
	ld.shared.u32 	%r184, [%r9+32];
	mad.lo.s32 	%r185, %r184, %r183, %r182;
	ld.shared.u32 	%r186, [%r6+8];
	ld.shared.u32 	%r187, [%r9+64];
	mad.lo.s32 	%r188, %r187, %r186, %r185;
	ld.shared.u32 	%r189, [%r6+12];
	ld.shared.u32 	%r190, [%r9+96];
	mad.lo.s32 	%r191, %r190, %r189, %r188;
	ld.shared.u32 	%r192, [%r6+16];
	ld.shared.u32 	%r193, [%r9+128];
	mad.lo.s32 	%r194, %r193, %r192, %r191;
	ld.shared.u32 	%r195, [%r6+20];
	ld.shared.u32 	%r196, [%r9+160];
	mad.lo.s32 	%r197, %r196, %r195, %r194;
	ld.shared.u32 	%r198, [%r6+24];
	ld.shared.u32 	%r199, [%r9+192];
	mad.lo.s32 	%r200, %r199, %r198, %r197;
	ld.shared.u32 	%r201, [%r6+28];
	ld.shared.u32 	%r202, [%r9+224];
	mad.lo.s32 	%r203, %r202, %r201, %r200;
	bar.sync 	0;
	add.s32 	%r204, %r175, 8;
	mul.wide.u32 	%rd26, %r204, 4;
	add.s64 	%rd27, %rd2, %rd26;
	ld.global.u32 	%r205, [%rd27];
	st.shared.u32 	[%r7], %r205;
	add.s32 	%r206, %r177, 8;
	mad.lo.s32 	%r207, %r206, %r44, %r4;
	mul.wide.u32 	%rd28, %r207, 4;
	add.s64 	%rd29, %rd1, %rd28;
	ld.global.u32 	%r208, [%rd29];
	st.shared.u32 	[%r8], %r208;
	bar.sync 	0;
	ld.shared.u32 	%r209, [%r6];
	ld.shared.u32 	%r210, [%r9];
	mad.lo.s32 	%r211, %r210, %r209, %r203;
	ld.shared.u32 	%r212, [%r6+4];
	ld.shared.u32 	%r213, [%r9+32];
	mad.lo.s32 	%r214, %r213, %r212, %r211;
	ld.shared.u32 	%r215, [%r6+8];
	ld.shared.u32 	%r216, [%r9+64];
	mad.lo.s32 	%r217, %r216, %r215, %r214;
	ld.shared.u32 	%r218, [%r6+12];
	ld.shared.u32 	%r219, [%r9+96];
	mad.lo.s32 	%r220, %r219, %r218, %r217;
	ld.shared.u32 	%r221, [%r6+16];
	ld.shared.u32 	%r222, [%r9+128];
	mad.lo.s32 	%r223, %r222, %r221, %r220;
	ld.shared.u32 	%r224, [%r6+20];
	ld.shared.u32 	%r225, [%r9+160];
	mad.lo.s32 	%r226, %r225, %r224, %r223;
	ld.shared.u32 	%r227, [%r6+24];
	ld.shared.u32 	%r228, [%r9+192];
	mad.lo.s32 	%r229, %r228, %r227, %r226;
	ld.shared.u32 	%r230, [%r6+28];
	ld.shared.u32 	%r231, [%r9+224];
	mad.lo.s32 	%r276, %r231, %r230, %r229;
	bar.sync 	0;
	add.s32 	%r274, %r274, 16;
$L__BB0_8:
	and.b32  	%r232, %r10, 8;
	setp.ne.s32 	%p6, %r232, 0;
	@%p6 bra 	$L__BB0_10;
	add.s32 	%r233, %r5, %r274;
	mul.wide.u32 	%rd30, %r233, 4;
	add.s64 	%rd31, %rd2, %rd30;
	ld.global.u32 	%r234, [%rd31];
	st.shared.u32 	[%r7], %r234;
	add.s32 	%r235, %r274, %r1;
	mad.lo.s32 	%r236, %r235, %r44, %r4;
	mul.wide.u32 	%rd32, %r236, 4;
	add.s64 	%rd33, %rd1, %rd32;
	ld.global.u32 	%r237, [%rd33];
	st.shared.u32 	[%r8], %r237;
	bar.sync 	0;
	ld.shared.u32 	%r238, [%r6];
	ld.shared.u32 	%r239, [%r9];
	mad.lo.s32 	%r240, %r239, %r238, %r276;
	ld.shared.u32 	%r241, [%r6+4];
	ld.shared.u32 	%r242, [%r9+32];
	mad.lo.s32 	%r243, %r242, %r241, %r240;
	ld.shared.u32 	%r244, [%r6+8];
	ld.shared.u32 	%r245, [%r9+64];
	mad.lo.s32 	%r246, %r245, %r244, %r243;
	ld.shared.u32 	%r247, [%r6+12];
	ld.shared.u32 	%r248, [%r9+96];
	mad.lo.s32 	%r249, %r248, %r247, %r246;
	ld.shared.u32 	%r250, [%r6+16];
	ld.shared.u32 	%r251, [%r9+128];
	mad.lo.s32 	%r252, %r251, %r250, %r249;
	ld.shared.u32 	%r253, [%r6+20];
	ld.shared.u32 	%r254, [%r9+160];
	mad.lo.s32 	%r255, %r254, %r253, %r252;
	ld.shared.u32 	%r256, [%r6+24];
	ld.shared.u32 	%r257, [%r9+192];
	mad.lo.s32 	%r258, %r257, %r256, %r255;
	ld.shared.u32 	%r259, [%r6+28];
	ld.shared.u32 	%r260, [%r9+224];
	mad.lo.s32 	%r276, %r260, %r259, %r258;
	bar.sync 	0;
$L__BB0_10:
	ld.param.u64 	%rd37, [_Z7tiledMMPiS_S_ii_param_2];
	cvta.to.global.u64 	%rd34, %rd37;
	mad.lo.s32 	%r261, %r44, %r2, %r4;
	mul.wide.s32 	%rd35, %r261, 4;
	add.s64 	%rd36, %rd34, %rd35;
	st.global.u32 	[%rd36], %r276;
	ret;

}
	// .globl	_Z13tiledMM_paraiv
.visible .entry _Z13tiledMM_paraiv()
{


	ret;

}


// ===== COMPILED SASS (sm_100) =====

	.target	sm_100

	.elftype	@"ET_EXEC"


//--------------------- .note.nv.tkinfo           --------------------------
	.section	.note.nv.tkinfo,"",@"SHT_NOTE"
	.sectionflags	@"SHF_NOTE_NV_TKINFO"
	.tkinfo
        /*0018*/ 	.word	0x00000002
        /*0030*/ 	.string	""
        /*0030*/ 	.string	"ptxas"
        /*0030*/ 	.string	"Cuda compilation tools, release 13.0, V13.0.88"
        /*0030*/ 	.string	"Build cuda_13.0.r13.0/compiler.36424714_0"
        /*0030*/ 	.string	"-arch sm_100 -m 64 "



//--------------------- .note.nv.cuinfo           --------------------------
	.section	.note.nv.cuinfo,"",@"SHT_NOTE"
	.sectionflags	@"SHF_NOTE_NV_CUINFO"
        /*0018*/ 	.short	0x0002
        /*001a*/ 	.short	0x0064
        /*001c*/ 	.short	0x0082
	.zero		2


//--------------------- .nv.info                  --------------------------
	.section	.nv.info,"",@"SHT_CUDA_INFO"
	.align	4


	//----- nvinfo : EIATTR_REGCOUNT
	.align		4
        /*0000*/ 	.byte	0x04, 0x2f
        /*0002*/ 	.short	(.L_1 - .L_0)
	.align		4
.L_0:
        /*0004*/ 	.word	index@(_Z7tiledMMPiS_S_ii)
        /*0008*/ 	.word	0x00000020


	//----- nvinfo : EIATTR_FRAME_SIZE
	.align		4
.L_1:
        /*000c*/ 	.byte	0x04, 0x11
        /*000e*/ 	.short	(.L_3 - .L_2)
	.align		4
.L_2:
        /*0010*/ 	.word	index@(_Z7tiledMMPiS_S_ii)
        /*0014*/ 	.word	0x00000000


	//----- nvinfo : EIATTR_REGCOUNT
	.align		4
.L_3:
        /*0018*/ 	.byte	0x04, 0x2f
        /*001a*/ 	.short	(.L_5 - .L_4)
	.align		4
.L_4:
        /*001c*/ 	.word	index@(_Z13tiledMM_paraiv)
        /*0020*/ 	.word	0x00000004


	//----- nvinfo : EIATTR_FRAME_SIZE
	.align		4
.L_5:
        /*0024*/ 	.byte	0x04, 0x11
        /*0026*/ 	.short	(.L_7 - .L_6)
	.align		4
.L_6:
        /*0028*/ 	.word	index@(_Z13tiledMM_paraiv)
        /*002c*/ 	.word	0x00000000


	//----- nvinfo : EIATTR_MIN_STACK_SIZE
	.align		4
.L_7:
        /*0030*/ 	.byte	0x04, 0x12
        /*0032*/ 	.short	(.L_9 - .L_8)
	.align		4
.L_8:
        /*0034*/ 	.word	index@(_Z13tiledMM_paraiv)
        /*0038*/ 	.word	0x00000000


	//----- nvinfo : EIATTR_MIN_STACK_SIZE
	.align		4
.L_9:
        /*003c*/ 	.byte	0x04, 0x12
        /*003e*/ 	.short	(.L_11 - .L_10)
	.align		4
.L_10:
        /*0040*/ 	.word	index@(_Z7tiledMMPiS_S_ii)
        /*0044*/ 	.word	0x00000000
.L_11:


//--------------------- .nv.compat                --------------------------
	.section	.nv.compat,"",@"SHT_CUDA_COMPAT_INFO"
	.align	4
        /*0000*/ 	.byte	0x02, 0x09, 0x00, 0x00, 0x02, 0x02, 0x01, 0x00, 0x02, 0x05, 0x05, 0x00, 0x03, 0x07, 0x01, 0x01
        /*0010*/ 	.byte	0x02, 0x03, 0x00, 0x00, 0x02, 0x06, 0x01, 0x00, 0x04, 0x0b, 0x08, 0x00, 0x09, 0x00, 0x00, 0x00
        /*0020*/ 	.byte	0x00, 0x00, 0x00, 0x00


//--------------------- .nv.info._Z13tiledMM_paraiv --------------------------
	.section	.nv.info._Z13tiledMM_paraiv,"",@"SHT_CUDA_INFO"
	.sectionflags	@""
	.align	4


	//----- nvinfo : EIATTR_CUDA_API_VERSION
	.align		4
        /*0000*/ 	.byte	0x04, 0x37
        /*0002*/ 	.short	(.L_13 - .L_12)
.L_12:
        /*0004*/ 	.word	0x00000082


	//----- nvinfo : EIATTR_SPARSE_MMA_MASK
	.align		4
.L_13:
        /*0008*/ 	.byte	0x03, 0x50
        /*000a*/ 	.short	0x0000


	//----- nvinfo : EIATTR_MAXREG_COUNT
	.align		4
        /*000c*/ 	.byte	0x03, 0x1b
        /*000e*/ 	.short	0x00ff


	//----- nvinfo : EIATTR_MERCURY_ISA_VERSION
	.align		4
        /*0010*/ 	.byte	0x03, 0x5f
        /*0012*/ 	.short	0x0101


	//----- nvinfo : EIATTR_VRC_CTA_INIT_COUNT
	.align		4
        /*0014*/ 	.byte	0x02, 0x4a
	.zero		1
	.zero		1


	//----- nvinfo : EIATTR_EXIT_INSTR_OFFSETS
	.align		4
        /*0018*/ 	.byte	0x04, 0x1c
        /*001a*/ 	.short	(.L_15 - .L_14)


	//   ....[0]....
.L_14:
        /*001c*/ 	.word	0x00000010


	//----- nvinfo : EIATTR_SW_WAR
	.align		4
.L_15:
        /*0020*/ 	.byte	0x04, 0x36
        /*0022*/ 	.short	(.L_17 - .L_16)
.L_16:
        /*0024*/ 	.word	0x00000008
.L_17:


//--------------------- .nv.info._Z7tiledMMPiS_S_ii --------------------------
	.section	.nv.info._Z7tiledMMPiS_S_ii,"",@"SHT_CUDA_INFO"
	.sectionflags	@""
	.align	4


	//----- nvinfo : EIATTR_CUDA_API_VERSION
	.align		4
        /*0000*/ 	.byte	0x04, 0x37
        /*0002*/ 	.short	(.L_19 - .L_18)
.L_18:
        /*0004*/ 	.word	0x00000082


	//----- nvinfo : EIATTR_KPARAM_INFO
	.align		4
.L_19:
        /*0008*/ 	.byte	0x04, 0x17
        /*000a*/ 	.short	(.L_21 - .L_20)
.L_20:
        /*000c*/ 	.word	0x00000000
        /*0010*/ 	.short	0x0004
        /*0012*/ 	.short	0x001c
        /*0014*/ 	.byte	0x00, 0xf0, 0x11, 0x00


	//----- nvinfo : EIATTR_KPARAM_INFO
	.align		4
.L_21:
        /*0018*/ 	.byte	0x04, 0x17
        /*001a*/ 	.short	(.L_23 - .L_22)
.L_22:
        /*001c*/ 	.word	0x00000000
        /*0020*/ 	.short	0x0003
        /*0022*/ 	.short	0x0018
        /*0024*/ 	.byte	0x00, 0xf0, 0x11, 0x00


	//----- nvinfo : EIATTR_KPARAM_INFO
	.align		4
.L_23:
        /*0028*/ 	.byte	0x04, 0x17
        /*002a*/ 	.short	(.L_25 - .L_24)
.L_24:
        /*002c*/ 	.word	0x00000000
        /*0030*/ 	.short	0x0002
        /*0032*/ 	.short	0x0010
        /*0034*/ 	.byte	0x00, 0xf5, 0x21, 0x00


	//----- nvinfo : EIATTR_KPARAM_INFO
	.align		4
.L_25:
        /*0038*/ 	.byte	0x04, 0x17
        /*003a*/ 	.short	(.L_27 - .L_26)
.L_26:
        /*003c*/ 	.word	0x00000000
        /*0040*/ 	.short	0x0001
        /*0042*/ 	.short	0x0008
        /*0044*/ 	.byte	0x00, 0xf5, 0x21, 0x00


	//----- nvinfo : EIATTR_KPARAM_INFO
	.align		4
.L_27:
        /*0048*/ 	.byte	0x04, 0x17
        /*004a*/ 	.short	(.L_29 - .L_28)
.L_28:
        /*004c*/ 	.word	0x00000000
        /*0050*/ 	.short	0x0000
        /*0052*/ 	.short	0x0000
        /*0054*/ 	.byte	0x00, 0xf5, 0x21, 0x00


	//----- nvinfo : EIATTR_SPARSE_MMA_MASK
	.align		4
.L_29:
        /*0058*/ 	.byte	0x03, 0x50
        /*005a*/ 	.short	0x0000


	//----- nvinfo : EIATTR_MAXREG_COUNT
	.align		4
        /*005c*/ 	.byte	0x03, 0x1b
        /*005e*/ 	.short	0x00ff


	//----- nvinfo : EIATTR_NUM_BARRIERS
	.align		4
        /*0060*/ 	.byte	0x02, 0x4c
        /*0062*/ 	.byte	0x01
	.zero		1


	//----- nvinfo : EIATTR_MERCURY_ISA_VERSION
	.align		4
        /*0064*/ 	.byte	0x03, 0x5f
        /*0066*/ 	.short	0x0101


	//----- nvinfo : EIATTR_VRC_CTA_INIT_COUNT
	.align		4
        /*0068*/ 	.byte	0x02, 0x4a
	.zero		1
	.zero		1


	//----- nvinfo : EIATTR_EXIT_INSTR_OFFSETS
	.align		4
        /*006c*/ 	.byte	0x04, 0x1c
        /*006e*/ 	.short	(.L_31 - .L_30)


	//   ....[0]....
.L_30:
        /*0070*/ 	.word	0x000010b0


	//----- nvinfo : EIATTR_CBANK_PARAM_SIZE
	.align		4
.L_31:
        /*0074*/ 	.byte	0x03, 0x19
        /*0076*/ 	.short	0x0020


	//----- nvinfo : EIATTR_PARAM_CBANK
	.align		4
        /*0078*/ 	.byte	0x04, 0x0a
        /*007a*/ 	.short	(.L_33 - .L_32)
	.align		4
.L_32:
        /*007c*/ 	.word	index@(.nv.constant0._Z7tiledMMPiS_S_ii)
        /*0080*/ 	.short	0x0380
        /*0082*/ 	.short	0x0020


	//----- nvinfo : EIATTR_SW_WAR
	.align		4
.L_33:
        /*0084*/ 	.byte	0x04, 0x36
        /*0086*/ 	.short	(.L_35 - .L_34)
.L_34:
        /*0088*/ 	.word	0x00000008
.L_35:


//--------------------- .nv.callgraph             --------------------------
	.section	.nv.callgraph,"",@"SHT_CUDA_CALLGRAPH"
	.align	4
	.sectionentsize	8
	.align		4
        /*0000*/ 	.word	0x00000000
	.align		4
        /*0004*/ 	.word	0xffffffff
	.align		4
        /*0008*/ 	.word	0x00000000
	.align		4
        /*000c*/ 	.word	0xfffffffe
	.align		4
        /*0010*/ 	.word	0x00000000
	.align		4
        /*0014*/ 	.word	0xfffffffd
	.align		4
        /*0018*/ 	.word	0x00000000
	.align		4
        /*001c*/ 	.word	0xfffffffc


//--------------------- .text._Z13tiledMM_paraiv  --------------------------
	.section	.text._Z13tiledMM_paraiv,"ax",@progbits
	.align	128
        .global         _Z13tiledMM_paraiv
        .type           _Z13tiledMM_paraiv,@function
        .size           _Z13tiledMM_paraiv,(.L_x_6 - _Z13tiledMM_paraiv)
        .other          _Z13tiledMM_paraiv,@"STO_CUDA_ENTRY STV_DEFAULT"
_Z13tiledMM_paraiv:
.text._Z13tiledMM_paraiv:
[----:B------:R-:W-:Y:S01]  /*0000*/  LDC R1, c[0x0][0x37c] ;  /* 0x0000df00ff017b82 */ /* 0x000fe20000000800 */
[----:B------:R-:W-:Y:S05]  /*0010*/  EXIT ;  /* 0x000000000000794d */ /* 0x000fea0003800000 */
.L_x_0:
[----:B------:R-:W-:-:S00]  /*0020*/  BRA `(.L_x_0) ;  /* 0xfffffffc00fc7947 */ /* 0x000fc0000383ffff */
[----:B------:R-:W-:-:S00]  /*0030*/  NOP ;  /* 0x0000000000007918 */ /* 0x000fc00000000000 */
        /* <DEDUP_REMOVED lines=12> */
.L_x_6:


//--------------------- .text._Z7tiledMMPiS_S_ii  --------------------------
	.section	.text._Z7tiledMMPiS_S_ii,"ax",@progbits
	.align	128
        .global         _Z7tiledMMPiS_S_ii
        .type           _Z7tiledMMPiS_S_ii,@function
        .size           _Z7tiledMMPiS_S_ii,(.L_x_7 - _Z7tiledMMPiS_S_ii)
        .other          _Z7tiledMMPiS_S_ii,@"STO_CUDA_ENTRY STV_DEFAULT"
_Z7tiledMMPiS_S_ii:
.text._Z7tiledMMPiS_S_ii:
[----:B------:R-:W-:Y:S01]  /*0000*/  LDC R1, c[0x0][0x37c] ;  /* 0x0000df00ff017b82 */ /* 0x000fe20000000800 */
[----:B------:R-:W0:Y:S01]  /*0010*/  S2R R3, SR_CTAID.Y ;  /* 0x0000000000037919 */ /* 0x000e220000002600 */
[----:B------:R-:W1:Y:S01]  /*0020*/  LDCU UR10, c[0x0][0x39c] ;  /* 0x00007380ff0a77ac */ /* 0x000e620008000800 */
[----:B------:R-:W-:Y:S01]  /*0030*/  HFMA2 R11, -RZ, RZ, 0, 0 ;  /* 0x00000000ff0b7431 */ /* 0x000fe200000001ff */
[----:B------:R-:W0:Y:S01]  /*0040*/  S2R R0, SR_TID.Y ;  /* 0x0000000000007919 */ /* 0x000e220000002200 */
[----:B------:R-:W0:Y:S01]  /*0050*/  LDCU UR4, c[0x0][0x364] ;  /* 0x00006c80ff0477ac */ /* 0x000e220008000800 */
[----:B------:R-:W2:Y:S01]  /*0060*/  S2R R19, SR_CTAID.X ;  /* 0x0000000000137919 */ /* 0x000ea20000002500 */
[----:B------:R-:W2:Y:S01]  /*0070*/  LDCU UR5, c[0x0][0x360] ;  /* 0x00006c00ff0577ac */ /* 0x000ea20008000800 */
[----:B------:R-:W2:Y:S01]  /*0080*/  S2R R2, SR_TID.X ;  /* 0x0000000000027919 */ /* 0x000ea20000002100 */
[----:B------:R-:W3:Y:S01]  /*0090*/  LDCU.64 UR8, c[0x0][0x358] ;  /* 0x00006b00ff0877ac */ /* 0x000ee20008000a00 */
[----:B-1----:R-:W-:Y:S01]  /*00a0*/  UISETP.GE.AND UP0, UPT, UR10, 0x1, UPT ;  /* 0x000000010a00788c */ /* 0x002fe2000bf06270 */
[----:B0-----:R-:W-:-:S02]  /*00b0*/  IMAD R20, R3, UR4, R0 ;  /* 0x0000000403147c24 */ /* 0x001fc4000f8e0200 */
[----:B--2---:R-:W-:-:S06]  /*00c0*/  IMAD R19, R19, UR5, R2 ;  /* 0x0000000513137c24 */ /* 0x004fcc000f8e0202 */
[----:B---3--:R-:W-:Y:S05]  /*00d0*/  BRA.U !UP0, `(.L_x_1) ;  /* 0x0000000d08e07547 */ /* 0x008fea000b800000 */
[----:B------:R-:W0:Y:S01]  /*00e0*/  S2UR UR6, SR_CgaCtaId ;  /* 0x00000000000679c3 */ /* 0x000e220000008800 */
[----:B------:R-:W-:Y:S01]  /*00f0*/  UMOV UR4, 0x400 ;  /* 0x0000040000047882 */ /* 0x000fe20000000000 */
[----:B------:R-:W-:Y:S02]  /*0100*/  UISETP.GE.U32.AND UP0, UPT, UR10, 0x19, UPT ;  /* 0x000000190a00788c */ /* 0x000fe4000bf06070 */
[----:B------:R-:W-:Y:S01]  /*0110*/  IMAD R18, R20, UR10, R2 ;  /* 0x0000000a14127c24 */ /* 0x000fe2000f8e0202 */
[----:B------:R-:W-:Y:S01]  /*0120*/  UIADD3 UR5, UPT, UPT, UR4, 0x100, URZ ;  /* 0x0000010004057890 */ /* 0x000fe2000fffe0ff */
[----:B------:R-:W-:Y:S01]  /*0130*/  MOV R11, RZ ;  /* 0x000000ff000b7202 */ /* 0x000fe20000000f00 */
[----:B------:R-:W-:Y:S02]  /*0140*/  UIADD3 UR7, UPT, UPT, UR10, -0x1, URZ ;  /* 0xffffffff0a077890 */ /* 0x000fe4000fffe0ff */
[----:B0-----:R-:W-:Y:S02]  /*0150*/  ULEA UR4, UR6, UR4, 0x18 ;  /* 0x0000000406047291 */ /* 0x001fe4000f8ec0ff */
[----:B------:R-:W-:-:S02]  /*0160*/  ULEA UR5, UR6, UR5, 0x18 ;  /* 0x0000000506057291 */ /* 0x000fc4000f8ec0ff */
[----:B------:R-:W-:Y:S02]  /*0170*/  ULEA.HI UR6, UR7, 0x1, URZ, 0x1d ;  /* 0x0000000107067891 */ /* 0x000fe4000f8fe8ff */
[----:B------:R-:W-:Y:S01]  /*0180*/  LEA R17, R0, UR4, 0x5 ;  /* 0x0000000400117c11 */ /* 0x000fe2000f8e28ff */
[----:B------:R-:W-:Y:S01]  /*0190*/  UMOV UR4, URZ ;  /* 0x000000ff00047c82 */ /* 0x000fe20008000000 */
[C---:B------:R-:W-:Y:S02]  /*01a0*/  LEA R3, R2.reuse, UR5, 0x2 ;  /* 0x0000000502037c11 */ /* 0x040fe4000f8e10ff */
[----:B------:R-:W-:Y:S02]  /*01b0*/  LEA R2, R2, R17, 0x2 ;  /* 0x0000001102027211 */ /* 0x000fe400078e10ff */
[----:B------:R-:W-:Y:S01]  /*01c0*/  LEA R16, R0, R3, 0x5 ;  /* 0x0000000300107211 */ /* 0x000fe200078e28ff */
[----:B------:R-:W-:Y:S06]  /*01d0*/  BRA.U !UP0, `(.L_x_2) ;  /* 0x0000000908107547 */ /* 0x000fec000b800000 */
[----:B------:R-:W0:Y:S01]  /*01e0*/  LDC R12, c[0x0][0x398] ;  /* 0x0000e600ff0c7b82 */ /* 0x000e220000000800 */
[C---:B------:R-:W-:Y:S01]  /*01f0*/  IADD3 R25, PT, PT, R0.reuse, 0x8, RZ ;  /* 0x0000000800197810 */ /* 0x040fe20007ffe0ff */
[----:B------:R-:W-:Y:S01]  /*0200*/  ULOP3.LUT UR4, UR6, 0x3ffffffc, URZ, 0xc0, !UPT ;  /* 0x3ffffffc06047892 */ /* 0x000fe2000f8ec0ff */
[C---:B------:R-:W-:Y:S01]  /*0210*/  IADD3 R23, PT, PT, R0.reuse, 0x10, RZ ;  /* 0x0000001000177810 */ /* 0x040fe20007ffe0ff */
[----:B------:R-:W-:Y:S01]  /*0220*/  UMOV UR5, 0x10 ;  /* 0x0000001000057882 */ /* 0x000fe20000000000 */
[----:B------:R-:W-:Y:S01]  /*0230*/  IADD3 R21, PT, PT, R0, 0x18, RZ ;  /* 0x0000001800157810 */ /* 0x000fe20007ffe0ff */
[----:B------:R-:W-:Y:S01]  /*0240*/  UIADD3 UR4, UPT, UPT, -UR4, URZ, URZ ;  /* 0x000000ff04047290 */ /* 0x000fe2000fffe1ff */
[----:B------:R-:W-:Y:S01]  /*0250*/  MOV R11, RZ ;  /* 0x000000ff000b7202 */ /* 0x000fe20000000f00 */
[----:B------:R-:W1:Y:S01]  /*0260*/  LDC.64 R28, c[0x0][0x380] ;  /* 0x0000e000ff1c7b82 */ /* 0x000e620000000a00 */
[----:B------:R-:W-:-:S07]  /*0270*/  MOV R13, R18 ;  /* 0x00000012000d7202 */ /* 0x000fce0000000f00 */
[----:B------:R-:W2:Y:S01]  /*0280*/  LDC.64 R26, c[0x0][0x388] ;  /* 0x0000e200ff1a7b82 */ /* 0x000ea20000000a00 */
[-CC-:B0-----:R-:W-:Y:S02]  /*0290*/  IMAD R25, R25, R12.reuse, R19.reuse ;  /* 0x0000000c19197224 */ /* 0x181fe400078e0213 */
[-CC-:B------:R-:W-:Y:S02]  /*02a0*/  IMAD R23, R23, R12.reuse, R19.reuse ;  /* 0x0000000c17177224 */ /* 0x180fe400078e0213 */
[-CC-:B------:R-:W-:Y:S02]  /*02b0*/  IMAD R21, R21, R12.reuse, R19.reuse ;  /* 0x0000000c15157224 */ /* 0x180fe400078e0213 */
[----:B------:R-:W-:-:S07]  /*02c0*/  IMAD R15, R0, R12, R19 ;  /* 0x0000000c000f7224 */ /* 0x000fce00078e0213 */
.L_x_3:
[----:B-1----:R-:W-:-:S04]  /*02d0*/  IMAD.WIDE.U32 R4, R13, 0x4, R28 ;  /* 0x000000040d047825 */ /* 0x002fc800078e001c */
[----:B--2---:R-:W-:Y:S01]  /*02e0*/  IMAD.WIDE.U32 R8, R15, 0x4, R26 ;  /* 0x000000040f087825 */ /* 0x004fe200078e001a */
[----:B------:R-:W2:Y:S05]  /*02f0*/  LDG.E R22, desc[UR8][R4.64] ;  /* 0x0000000804167981 */ /* 0x000eaa000c1e1900 */
[----:B------:R-:W3:Y:S04]  /*0300*/  LDG.E R9, desc[UR8][R8.64] ;  /* 0x0000000808097981 */ /* 0x000ee8000c1e1900 */
[----:B--2---:R-:W-:Y:S04]  /*0310*/  STS [R2], R22 ;  /* 0x0000001602007388 */ /* 0x004fe80000000800 */
[----:B---3--:R-:W-:Y:S01]  /*0320*/  STS [R16], R9 ;  /* 0x0000000910007388 */ /* 0x008fe20000000800 */
[----:B------:R-:W-:Y:S06]  /*0330*/  BAR.SYNC.DEFER_BLOCKING 0x0 ;  /* 0x0000000000007b1d */ /* 0x000fec0000010000 */
[----:B------:R-:W-:Y:S04]  /*0340*/  LDS R14, [R3] ;  /* 0x00000000030e7984 */ /* 0x000fe80000000800 */
[----:B------:R-:W0:Y:S04]  /*0350*/  LDS.128 R4, [R17] ;  /* 0x0000000011047984 */ /* 0x000e280000000c00 */
[----:B------:R-:W1:Y:S04]  /*0360*/  LDS R8, [R3+0x20] ;  /* 0x0000200003087984 */ /* 0x000e680000000800 */
[----:B------:R-:W2:Y:S01]  /*0370*/  LDS R10, [R3+0x40] ;  /* 0x00004000030a7984 */ /* 0x000ea20000000800 */
[----:B0-----:R-:W-:-:S03]  /*0380*/  IMAD R24, R4, R14, R11 ;  /* 0x0000000e04187224 */ /* 0x001fc600078e020b */
[----:B------:R-:W0:Y:S01]  /*0390*/  LDS R14, [R3+0x60] ;  /* 0x00006000030e7984 */ /* 0x000e220000000800 */
[----:B-1----:R-:W-:-:S03]  /*03a0*/  IMAD R11, R8, R5, R24 ;  /* 0x00000005080b7224 */ /* 0x002fc600078e0218 */
[----:B------:R-:W-:Y:S01]  /*03b0*/  LDS R5, [R3+0x80] ;  /* 0x0000800003057984 */ /* 0x000fe20000000800 */
[----:B--2---:R-:W-:-:S03]  /*03c0*/  IMAD R6, R10, R6, R11 ;  /* 0x000000060a067224 */ /* 0x004fc600078e020b */
[----:B------:R-:W1:Y:S04]  /*03d0*/  LDS.128 R8, [R17+0x10] ;  /* 0x0000100011087984 */ /* 0x000e680000000c00 */
[----:B------:R-:W2:Y:S01]  /*03e0*/  LDS R4, [R3+0xa0] ;  /* 0x0000a00003047984 */ /* 0x000ea20000000800 */
[----:B0-----:R-:W-:Y:S01]  /*03f0*/  IMAD R6, R14, R7, R6 ;  /* 0x000000070e067224 */ /* 0x001fe200078e0206 */
[----:B------:R-:W-:Y:S02]  /*0400*/  IADD3 R7, PT, PT, R13, 0x8, RZ ;  /* 0x000000080d077810 */ /* 0x000fe40007ffe0ff */
[----:B------:R-:W-:Y:S01]  /*0410*/  LDS R14, [R3+0xe0] ;  /* 0x0000e000030e7984 */ /* 0x000fe20000000800 */
[----:B-1----:R-:W-:-:S04]  /*0420*/  IMAD R6, R8, R5, R6 ;  /* 0x0000000508067224 */ /* 0x002fc800078e0206 */
[----:B--2---:R-:W-:Y:S02]  /*0430*/  IMAD R5, R4, R9, R6 ;  /* 0x0000000904057224 */ /* 0x004fe400078e0206 */
[----:B------:R-:W0:Y:S01]  /*0440*/  LDS R4, [R3+0xc0] ;  /* 0x0000c00003047984 */ /* 0x000e220000000800 */
[----:B------:R-:W-:Y:S01]  /*0450*/  IMAD.WIDE.U32 R8, R7, 0x4, R28 ;  /* 0x0000000407087825 */ /* 0x000fe200078e001c */
[----:B------:R-:W-:Y:S06]  /*0460*/  BAR.SYNC.DEFER_BLOCKING 0x0 ;  /* 0x0000000000007b1d */ /* 0x000fec0000010000 */
[----:B------:R1:W2:Y:S02]  /*0470*/  LDG.E R24, desc[UR8][R8.64] ;  /* 0x0000000808187981 */ /* 0x0002a4000c1e1900 */
[----:B-1----:R-:W-:-:S06]  /*0480*/  IMAD.WIDE.U32 R8, R25, 0x4, R26 ;  /* 0x0000000419087825 */ /* 0x002fcc00078e001a */
[----:B------:R-:W3:Y:S01]  /*0490*/  LDG.E R9, desc[UR8][R8.64] ;  /* 0x0000000808097981 */ /* 0x000ee2000c1e1900 */
[----:B0-----:R-:W-:-:S04]  /*04a0*/  IMAD R10, R4, R10, R5 ;  /* 0x0000000a040a7224 */ /* 0x001fc800078e0205 */
[----:B------:R-:W-:Y:S01]  /*04b0*/  IMAD R10, R14, R11, R10 ;  /* 0x0000000b0e0a7224 */ /* 0x000fe200078e020a */
        /* <DEDUP_REMOVED lines=13> */
[----:B------:R-:W-:Y:S01]  /*0590*/  LDS R14, [R3+0xe0] ;  /* 0x0000e000030e7984 */ /* 0x000fe20000000800 */
[----:B0-----:R-:W-:Y:S01]  /*05a0*/  IMAD R4, R4, R7, R6 ;  /* 0x0000000704047224 */ /* 0x001fe200078e0206 */
[----:B------:R-:W-:Y:S02]  /*05b0*/  IADD3 R7, PT, PT, R13, 0x10, RZ ;  /* 0x000000100d077810 */ /* 0x000fe40007ffe0ff */
[----:B------:R-:W0:Y:S01]  /*05c0*/  LDS R6, [R3+0xa0] ;  /* 0x0000a00003067984 */ /* 0x000e220000000800 */
[----:B-1----:R-:W-:-:S04]  /*05d0*/  IMAD R4, R8, R5, R4 ;  /* 0x0000000508047224 */ /* 0x002fc800078e0204 */
[----:B0-----:R-:W-:Y:S02]  /*05e0*/  IMAD R5, R6, R9, R4 ;  /* 0x0000000906057224 */ /* 0x001fe400078e0204 */
        /* <DEDUP_REMOVED lines=20> */
[----:B------:R-:W1:Y:S01]  /*0730*/  LDS.128 R8, [R17+0x10] ;  /* 0x0000100011087984 */ /* 0x000e620000000c00 */
[----:B0-----:R-:W-:Y:S01]  /*0740*/  IMAD R4, R4, R7, R6 ;  /* 0x0000000704047224 */ /* 0x001fe200078e0206 */
[----:B------:R-:W-:Y:S02]  /*0750*/  IADD3 R7, PT, PT, R13, 0x18, RZ ;  /* 0x000000180d077810 */ /* 0x000fe40007ffe0ff */
[----:B------:R-:W0:Y:S01]  /*0760*/  LDS R6, [R3+0xa0] ;  /* 0x0000a00003067984 */ /* 0x000e220000000800 */
[----:B-1----:R-:W-:-:S04]  /*0770*/  IMAD R4, R8, R5, R4 ;  /* 0x0000000508047224 */ /* 0x002fc800078e0204 */
[----:B0-----:R-:W-:Y:S02]  /*0780*/  IMAD R5, R6, R9, R4 ;  /* 0x0000000906057224 */ /* 0x001fe400078e0204 */
[----:B------:R-:W0:Y:S01]  /*0790*/  LDS R6, [R3+0xc0] ;  /* 0x0000c00003067984 */ /* 0x000e220000000800 */
[----:B------:R-:W-:-:S03]  /*07a0*/  IMAD.WIDE.U32 R8, R7, 0x4, R28 ;  /* 0x0000000407087825 */ /* 0x000fc600078e001c */
[----:B------:R-:W1:Y:S01]  /*07b0*/  LDS R4, [R3+0xe0] ;  /* 0x0000e00003047984 */ /* 0x000e620000000800 */
[----:B------:R-:W-:Y:S06]  /*07c0*/  BAR.SYNC.DEFER_BLOCKING 0x0 ;  /* 0x0000000000007b1d */ /* 0x000fec0000010000 */
[----:B------:R2:W3:Y:S02]  /*07d0*/  LDG.E R14, desc[UR8][R8.64] ;  /* 0x00000008080e7981 */ /* 0x0004e4000c1e1900 */
[----:B--2---:R-:W-:-:S05]  /*07e0*/  IMAD.WIDE.U32 R8, R21, 0x4, R26 ;  /* 0x0000000415087825 */ /* 0x004fca00078e001a */
[----:B------:R-:W2:Y:S01]  /*07f0*/  LDG.E R22, desc[UR8][R8.64] ;  /* 0x0000000808167981 */ /* 0x000ea2000c1e1900 */
[----:B0-----:R-:W-:Y:S01]  /*0800*/  IMAD R5, R6, R10, R5 ;  /* 0x0000000a06057224 */ /* 0x001fe200078e0205 */
[----:B------:R-:W-:Y:S01]  /*0810*/  UIADD3 UR4, UPT, UPT, UR4, 0x4, URZ ;  /* 0x0000000404047890 */ /* 0x000fe2000fffe0ff */
[----:B------:R-:W-:Y:S01]  /*0820*/  LEA R15, R12, R15, 0x5 ;  /* 0x0000000f0c0f7211 */ /* 0x000fe200078e28ff */
[----:B------:R-:W-:Y:S01]  /*0830*/  UIADD3 UR5, UPT, UPT, UR5, 0x20, URZ ;  /* 0x0000002005057890 */ /* 0x000fe2000fffe0ff */
[----:B-1----:R-:W-:Y:S01]  /*0840*/  IMAD R10, R4, R11, R5 ;  /* 0x0000000b040a7224 */ /* 0x002fe200078e0205 */
[----:B------:R-:W-:Y:S01]  /*0850*/  UISETP.NE.AND UP0, UPT, UR4, URZ, UPT ;  /* 0x000000ff0400728c */ /* 0x000fe2000bf05270 */
[C---:B------:R-:W-:Y:S02]  /*0860*/  LEA R25, R12.reuse, R25, 0x5 ;  /* 0x000000190c197211 */ /* 0x040fe400078e28ff */
[----:B------:R-:W-:Y:S02]  /*0870*/  LEA R23, R12, R23, 0x5 ;  /* 0x000000170c177211 */ /* 0x000fe400078e28ff */
[----:B------:R-:W-:-:S02]  /*0880*/  IADD3 R13, PT, PT, R13, 0x20, RZ ;  /* 0x000000200d0d7810 */ /* 0x000fc40007ffe0ff */
[----:B------:R-:W-:Y:S01]  /*0890*/  LEA R21, R12, R21, 0x5 ;  /* 0x000000150c157211 */ /* 0x000fe200078e28ff */
[----:B---3--:R-:W-:Y:S04]  /*08a0*/  STS [R2], R14 ;  /* 0x0000000e02007388 */ /* 0x008fe80000000800 */
[----:B--2---:R-:W-:Y:S01]  /*08b0*/  STS [R16], R22 ;  /* 0x0000001610007388 */ /* 0x004fe20000000800 */
        /* <DEDUP_REMOVED lines=11> */
[----:B0-----:R-:W-:-:S03]  /*0970*/  IMAD R4, R4, R7, R6 ;  /* 0x0000000704047224 */ /* 0x001fc600078e0206 */
[----:B------:R-:W0:Y:S04]  /*0980*/  LDS R6, [R3+0xa0] ;  /* 0x0000a00003067984 */ /* 0x000e280000000800 */
[----:B------:R-:W2:Y:S01]  /*0990*/  LDS R7, [R3+0xc0] ;  /* 0x0000c00003077984 */ /* 0x000ea20000000800 */
[----:B-1----:R-:W-:-:S03]  /*09a0*/  IMAD R4, R8, R5, R4 ;  /* 0x0000000508047224 */ /* 0x002fc600078e0204 */
[----:B------:R-:W1:Y:S01]  /*09b0*/  LDS R5, [R3+0xe0] ;  /* 0x0000e00003057984 */ /* 0x000e620000000800 */
[----:B0-----:R-:W-:-:S04]  /*09c0*/  IMAD R9, R6, R9, R4 ;  /* 0x0000000906097224 */ /* 0x001fc800078e0204 */
[----:B--2---:R-:W-:-:S04]  /*09d0*/  IMAD R10, R7, R10, R9 ;  /* 0x0000000a070a7224 */ /* 0x004fc800078e0209 */
[----:B-1----:R-:W-:Y:S01]  /*09e0*/  IMAD R11, R5, R11, R10 ;  /* 0x0000000b050b7224 */ /* 0x002fe200078e020a */
[----:B------:R-:W-:Y:S06]  /*09f0*/  BAR.SYNC.DEFER_BLOCKING 0x0 ;  /* 0x0000000000007b1d */ /* 0x000fec0000010000 */
[----:B------:R-:W-:Y:S05]  /*0a00*/  BRA.U UP0, `(.L_x_3) ;  /* 0xfffffff900307547 */ /* 0x000fea000b83ffff */
[----:B------:R-:W-:-:S12]  /*0a10*/  UIADD3 UR4, UPT, UPT, UR5, -0x10, URZ ;  /* 0xfffffff005047890 */ /* 0x000fd8000fffe0ff */
.L_x_2:
[----:B------:R-:W-:-:S09]  /*0a20*/  ULOP3.LUT UP0, UR6, UR6, 0x3, URZ, 0xc0, !UPT ;  /* 0x0000000306067892 */ /* 0x000fd2000f80c0ff */
[----:B------:R-:W-:Y:S05]  /*0a30*/  BRA.U !UP0, `(.L_x_1) ;  /* 0x0000000508887547 */ /* 0x000fea000b800000 */
[----:B------:R-:W-:Y:S02]  /*0a40*/  UISETP.NE.AND UP1, UPT, UR6, 0x1, UPT ;  /* 0x000000010600788c */ /* 0x000fe4000bf25270 */
[----:B------:R-:W-:-:S07]  /*0a50*/  ULOP3.LUT UP0, URZ, UR7, 0x8, URZ, 0xc0, !UPT ;  /* 0x0000000807ff7892 */ /* 0x000fce000f80c0ff */
[----:B------:R-:W-:Y:S05]  /*0a60*/  BRA.U !UP1, `(.L_x_4) ;  /* 0x0000000109f87547 */ /* 0x000fea000b800000 */
[----:B------:R-:W0:Y:S01]  /*0a70*/  LDC.64 R24, c[0x0][0x380] ;  /* 0x0000e000ff187b82 */ /* 0x000e220000000a00 */
[----:B------:R-:W1:Y:S01]  /*0a80*/  LDCU UR5, c[0x0][0x398] ;  /* 0x00007300ff0577ac */ /* 0x000e620008000800 */
[----:B------:R-:W-:Y:S02]  /*0a90*/  IADD3 R8, PT, PT, R0, UR4, RZ ;  /* 0x0000000400087c10 */ /* 0x000fe4000fffe0ff */
[----:B------:R-:W-:-:S04]  /*0aa0*/  IADD3 R9, PT, PT, R18, UR4, RZ ;  /* 0x0000000412097c10 */ /* 0x000fc8000fffe0ff */
[----:B------:R-:W2:Y:S01]  /*0ab0*/  LDC.64 R22, c[0x0][0x388] ;  /* 0x0000e200ff167b82 */ /* 0x000ea20000000a00 */
[----:B-1----:R-:W-:Y:S02]  /*0ac0*/  IMAD R5, R8, UR5, R19 ;  /* 0x0000000508057c24 */ /* 0x002fe4000f8e0213 */
[----:B0-----:R-:W-:-:S06]  /*0ad0*/  IMAD.WIDE.U32 R6, R9, 0x4, R24 ;  /* 0x0000000409067825 */ /* 0x001fcc00078e0018 */
[----:B------:R-:W3:Y:S01]  /*0ae0*/  LDG.E R7, desc[UR8][R6.64] ;  /* 0x0000000806077981 */ /* 0x000ee2000c1e1900 */
[----:B--2---:R-:W-:-:S06]  /*0af0*/  IMAD.WIDE.U32 R4, R5, 0x4, R22 ;  /* 0x0000000405047825 */ /* 0x004fcc00078e0016 */
[----:B------:R-:W2:Y:S01]  /*0b00*/  LDG.E R5, desc[UR8][R4.64] ;  /* 0x0000000804057981 */ /* 0x000ea2000c1e1900 */
[----:B------:R-:W-:-:S05]  /*0b10*/  IADD3 R8, PT, PT, R8, 0x8, RZ ;  /* 0x0000000808087810 */ /* 0x000fca0007ffe0ff */
[----:B------:R-:W-:-:S04]  /*0b20*/  IMAD R27, R8, UR5, R19 ;  /* 0x00000005081b7c24 */ /* 0x000fc8000f8e0213 */
[----:B------:R-:W-:Y:S01]  /*0b30*/  IMAD.WIDE.U32 R22, R27, 0x4, R22 ;  /* 0x000000041b167825 */ /* 0x000fe200078e0016 */
[----:B------:R-:W-:-:S05]  /*0b40*/  IADD3 R9, PT, PT, R9, 0x8, RZ ;  /* 0x0000000809097810 */ /* 0x000fca0007ffe0ff */
[----:B------:R-:W-:Y:S01]  /*0b50*/  IMAD.WIDE.U32 R24, R9, 0x4, R24 ;  /* 0x0000000409187825 */ /* 0x000fe200078e0018 */
[----:B---3--:R-:W-:Y:S04]  /*0b60*/  STS [R2], R7 ;  /* 0x0000000702007388 */ /* 0x008fe80000000800 */
[----:B--2---:R-:W-:Y:S01]  /*0b70*/  STS [R16], R5 ;  /* 0x0000000510007388 */ /* 0x004fe20000000800 */
[----:B------:R-:W-:Y:S06]  /*0b80*/  BAR.SYNC.DEFER_BLOCKING 0x0 ;  /* 0x0000000000007b1d */ /* 0x000fec0000010000 */
[----:B------:R-:W-:Y:S04]  /*0b90*/  LDS R10, [R3] ;  /* 0x00000000030a7984 */ /* 0x000fe80000000800 */
[----:B------:R-:W0:Y:S04]  /*0ba0*/  LDS.128 R12, [R17] ;  /* 0x00000000110c7984 */ /* 0x000e280000000c00 */
[----:B------:R-:W1:Y:S04]  /*0bb0*/  LDS R21, [R3+0x20] ;  /* 0x0000200003157984 */ /* 0x000e680000000800 */
[----:B------:R-:W2:Y:S04]  /*0bc0*/  LDS R8, [R3+0x40] ;  /* 0x0000400003087984 */ /* 0x000ea80000000800 */
[----:B------:R-:W3:Y:S04]  /*0bd0*/  LDS R28, [R3+0x60] ;  /* 0x00006000031c7984 */ /* 0x000ee80000000800 */
[----:B------:R-:W-:Y:S04]  /*0be0*/  LDS R27, [R3+0x80] ;  /* 0x00008000031b7984 */ /* 0x000fe80000000800 */
[----:B------:R-:W-:Y:S04]  /*0bf0*/  LDS R26, [R3+0xe0] ;  /* 0x0000e000031a7984 */ /* 0x000fe80000000800 */
[----:B------:R-:W4:Y:S01]  /*0c00*/  LDS.128 R4, [R17+0x10] ;  /* 0x0000100011047984 */ /* 0x000f220000000c00 */
[----:B0-----:R-:W-:-:S03]  /*0c10*/  IMAD R10, R12, R10, R11 ;  /* 0x0000000a0c0a7224 */ /* 0x001fc600078e020b */
[----:B------:R-:W0:Y:S01]  /*0c20*/  LDS R12, [R3+0xa0] ;  /* 0x0000a000030c7984 */ /* 0x000e220000000800 */
[----:B-1----:R-:W-:-:S03]  /*0c30*/  IMAD R21, R21, R13, R10 ;  /* 0x0000000d15157224 */ /* 0x002fc600078e020a */
[----:B------:R-:W1:Y:S01]  /*0c40*/  LDS R13, [R3+0xc0] ;  /* 0x0000c000030d7984 */ /* 0x000e620000000800 */
[----:B------:R-:W-:Y:S06]  /*0c50*/  BAR.SYNC.DEFER_BLOCKING 0x0 ;  /* 0x0000000000007b1d */ /* 0x000fec0000010000 */
[----:B------:R-:W5:Y:S04]  /*0c60*/  LDG.E R29, desc[UR8][R24.64] ;  /* 0x00000008181d7981 */ /* 0x000f68000c1e1900 */
[----:B------:R1:W5:Y:S01]  /*0c70*/  LDG.E R23, desc[UR8][R22.64] ;  /* 0x0000000816177981 */ /* 0x000362000c1e1900 */
[----:B--2---:R-:W-:-:S04]  /*0c80*/  IMAD R14, R8, R14, R21 ;  /* 0x0000000e080e7224 */ /* 0x004fc800078e0215 */
[----:B---3--:R-:W-:-:S04]  /*0c90*/  IMAD R14, R28, R15, R14 ;  /* 0x0000000f1c0e7224 */ /* 0x008fc800078e020e */
[----:B----4-:R-:W-:-:S04]  /*0ca0*/  IMAD R4, R4, R27, R14 ;  /* 0x0000001b04047224 */ /* 0x010fc800078e020e */
[----:B0-----:R-:W-:-:S04]  /*0cb0*/  IMAD R5, R12, R5, R4 ;  /* 0x000000050c057224 */ /* 0x001fc800078e0204 */
[----:B-1----:R-:W-:-:S04]  /*0cc0*/  IMAD R22, R13, R6, R5 ;  /* 0x000000060d167224 */ /* 0x002fc800078e0205 */
[----:B------:R-:W-:Y:S01]  /*0cd0*/  IMAD R26, R26, R7, R22 ;  /* 0x000000071a1a7224 */ /* 0x000fe200078e0216 */
[----:B------:R-:W-:Y:S01]  /*0ce0*/  UIADD3 UR4, UPT, UPT, UR4, 0x10, URZ ;  /* 0x0000001004047890 */ /* 0x000fe2000fffe0ff */
[----:B-----5:R-:W-:Y:S04]  /*0cf0*/  STS [R2], R29 ;  /* 0x0000001d02007388 */ /* 0x020fe80000000800 */
[----:B------:R-:W-:Y:S01]  /*0d00*/  STS [R16], R23 ;  /* 0x0000001710007388 */ /* 0x000fe20000000800 */
[----:B------:R-:W-:Y:S06]  /*0d10*/  BAR.SYNC.DEFER_BLOCKING 0x0 ;  /* 0x0000000000007b1d */ /* 0x000fec0000010000 */
[----:B------:R-:W-:Y:S04]  /*0d20*/  LDS R21, [R3] ;  /* 0x0000000003157984 */ /* 0x000fe80000000800 */
[----:B------:R-:W0:Y:S04]  /*0d30*/  LDS.128 R8, [R17] ;  /* 0x0000000011087984 */ /* 0x000e280000000c00 */
[----:B------:R-:W1:Y:S04]  /*0d40*/  LDS R28, [R3+0x20] ;  /* 0x00002000031c7984 */ /* 0x000e680000000800 */
[----:B------:R-:W2:Y:S04]  /*0d50*/  LDS R25, [R3+0x40] ;  /* 0x0000400003197984 */ /* 0x000ea80000000800 */
[----:B------:R-:W3:Y:S04]  /*0d60*/  LDS R4, [R3+0x60] ;  /* 0x0000600003047984 */ /* 0x000ee80000000800 */
[----:B------:R-:W-:Y:S04]  /*0d70*/  LDS R5, [R3+0x80] ;  /* 0x0000800003057984 */ /* 0x000fe80000000800 */
[----:B------:R-:W4:Y:S04]  /*0d80*/  LDS.128 R12, [R17+0x10] ;  /* 0x00001000110c7984 */ /* 0x000f280000000c00 */
[----:B------:R-:W5:Y:S04]  /*0d90*/  LDS R6, [R3+0xa0] ;  /* 0x0000a00003067984 */ /* 0x000f680000000800 */
[----:B------:R-:W5:Y:S04]  /*0da0*/  LDS R7, [R3+0xc0] ;  /* 0x0000c00003077984 */ /* 0x000f680000000800 */
[----:B------:R-:W5:Y:S01]  /*0db0*/  LDS R22, [R3+0xe0] ;  /* 0x0000e00003167984 */ /* 0x000f620000000800 */
[----:B0-----:R-:W-:-:S04]  /*0dc0*/  IMAD R8, R8, R21, R26 ;  /* 0x0000001508087224 */ /* 0x001fc800078e021a */
[----:B-1----:R-:W-:-:S04]  /*0dd0*/  IMAD R8, R28, R9, R8 ;  /* 0x000000091c087224 */ /* 0x002fc800078e0208 */
[----:B--2---:R-:W-:-:S04]  /*0de0*/  IMAD R8, R25, R10, R8 ;  /* 0x0000000a19087224 */ /* 0x004fc800078e0208 */
[----:B---3--:R-:W-:-:S04]  /*0df0*/  IMAD R4, R4, R11, R8 ;  /* 0x0000000b04047224 */ /* 0x008fc800078e0208 */
[----:B----4-:R-:W-:-:S04]  /*0e00*/  IMAD R4, R12, R5, R4 ;  /* 0x000000050c047224 */ /* 0x010fc800078e0204 */
[----:B-----5:R-:W-:-:S04]  /*0e10*/  IMAD R4, R6, R13, R4 ;  /* 0x0000000d06047224 */ /* 0x020fc800078e0204 */
[----:B------:R-:W-:-:S04]  /*0e20*/  IMAD R4, R7, R14, R4 ;  /* 0x0000000e07047224 */ /* 0x000fc800078e0204 */
[----:B------:R-:W-:Y:S01]  /*0e30*/  IMAD R11, R22, R15, R4 ;  /* 0x0000000f160b7224 */ /* 0x000fe200078e0204 */
[----:B------:R-:W-:Y:S06]  /*0e40*/  BAR.SYNC.DEFER_BLOCKING 0x0 ;  /* 0x0000000000007b1d */ /* 0x000fec0000010000 */
.L_x_4:
[----:B------:R-:W-:Y:S05]  /*0e50*/  BRA.U UP0, `(.L_x_1) ;  /* 0x0000000100807547 */ /* 0x000fea000b800000 */
        /* <DEDUP_REMOVED lines=9> */
[----:B------:R-:W2:Y:S04]  /*0ef0*/  LDG.E R23, desc[UR8][R22.64] ;  /* 0x0000000816177981 */ /* 0x000ea8000c1e1900 */
        /* <DEDUP_REMOVED lines=22> */
.L_x_1:
[----:B------:R-:W0:Y:S01]  /*1060*/  LDC.64 R2, c[0x0][0x390] ;  /* 0x0000e400ff027b82 */ /* 0x000e220000000a00 */
[----:B------:R-:W1:Y:S02]  /*1070*/  LDCU UR4, c[0x0][0x398] ;  /* 0x00007300ff0477ac */ /* 0x000e640008000800 */
[----:B-1----:R-:W-:-:S04]  /*1080*/  IMAD R19, R20, UR4, R19 ;  /* 0x0000000414137c24 */ /* 0x002fc8000f8e0213 */
[----:B0-----:R-:W-:-:S05]  /*1090*/  IMAD.WIDE R2, R19, 0x4, R2 ;  /* 0x0000000413027825 */ /* 0x001fca00078e0202 */
[----:B------:R-:W-:Y:S01]  /*10a0*/  STG.E desc[UR8][R2.64], R11 ;  /* 0x0000000b02007986 */ /* 0x000fe2000c101908 */
[----:B------:R-:W-:Y:S05]  /*10b0*/  EXIT ;  /* 0x000000000000794d */ /* 0x000fea0003800000 */
.L_x_5:
        /* <DEDUP_REMOVED lines=12> */
.L_x_7:


//--------------------- .nv.shared.reserved.0     --------------------------
	.section	.nv.shared.reserved.0,"aw",@nobits
	.weak		__nv_reservedSMEM_offset_0_alias
	.size		__nv_reservedSMEM_offset_0_alias, 0, 64
	.other		__nv_reservedSMEM_offset_0_alias,@"STO_CUDA_RESERVED_SHARED STV_DEFAULT"
__nv_reservedSMEM_offset_0_alias:
	.zero		0
	.zero		64


//--------------------- .nv.shared._Z7tiledMMPiS_S_ii --------------------------
	.section	.nv.shared._Z7tiledMMPiS_S_ii,"aw",@nobits
	.sectionflags	@""
	.align	4
.nv.shared._Z7tiledMMPiS_S_ii:
	.zero		1536


//--------------------- .nv.constant0._Z13tiledMM_paraiv --------------------------
	.section	.nv.constant0._Z13tiledMM_paraiv,"a",@progbits
	.sectionflags	@""
	.align	4
.nv.constant0._Z13tiledMM_paraiv:
	.zero		896


//--------------------- .nv.constant0._Z7tiledMMPiS_S_ii --------------------------
	.section	.nv.constant0._Z7tiledMMPiS_S_ii,"a",@progbits
	.sectionflags	@""
	.align	4
.nv.constant0._Z7tiledMMPiS_S_ii:
	.zero		928


//--------------------- SYMBOLS --------------------------

	.type		.nv.reservedSmem.offset0,@object
	.size		.nv.reservedSmem.offset0,0x4
	.type		.nv.reservedSmem.cap,@object
	.size		.nv.reservedSmem.cap,0x4
